	.headerflags	@"EF_CUDA_TEXMODE_UNIFIED EF_CUDA_64BIT_ADDRESS EF_CUDA_ACCELERATORS EF_CUDA_SM90 EF_CUDA_VIRTUAL_SM(EF_CUDA_SM90)"
	.elftype	@"ET_EXEC"


//--------------------- .nv.info                  --------------------------
	.section	.nv.info,"",@"SHT_CUDA_INFO"
	.align	4


	//----- nvinfo : EIATTR_REGCOUNT
	.align		4
        /*0000*/ 	.byte	0x04, 0x2f
        /*0002*/ 	.short	(.L_1 - .L_0)
	.align		4
.L_0:
        /*0004*/ 	.word	index@(triton_poi_fused__native_batch_norm_legit_no_training_add_mul_sigmoid_22)
        /*0008*/ 	.word	0x0000000e


	//----- nvinfo : EIATTR_MIN_STACK_SIZE
	.align		4
.L_1:
        /*000c*/ 	.byte	0x04, 0x12
        /*000e*/ 	.short	(.L_3 - .L_2)
	.align		4
.L_2:
        /*0010*/ 	.word	index@(triton_poi_fused__native_batch_norm_legit_no_training_add_mul_sigmoid_22)
        /*0014*/ 	.word	0x00000000


	//----- nvinfo : EIATTR_FRAME_SIZE
	.align		4
.L_3:
        /*0018*/ 	.byte	0x04, 0x11
        /*001a*/ 	.short	(.L_5 - .L_4)
	.align		4
.L_4:
        /*001c*/ 	.word	index@(triton_poi_fused__native_batch_norm_legit_no_training_add_mul_sigmoid_22)
        /*0020*/ 	.word	0x00000000


	//----- nvinfo : EIATTR_MIN_STACK_SIZE
	.align		4
.L_5:
        /*0024*/ 	.byte	0x04, 0x12
        /*0026*/ 	.short	(.L_7 - .L_6)
	.align		4
.L_6:
        /*0028*/ 	.word	index@(triton_poi_fused__native_batch_norm_legit_no_training_add_mul_sigmoid_22)
        /*002c*/ 	.word	0x00000000
.L_7:


//--------------------- .nv.info.triton_poi_fused__native_batch_norm_legit_no_training_add_mul_sigmoid_22 --------------------------
	.section	.nv.info.triton_poi_fused__native_batch_norm_legit_no_training_add_mul_sigmoid_22,"",@"SHT_CUDA_INFO"
	.sectionflags	@""
	.align	4


	//----- nvinfo : EIATTR_CUDA_API_VERSION
	.align		4
        /*0000*/ 	.byte	0x04, 0x37
        /*0002*/ 	.short	(.L_9 - .L_8)
.L_8:
        /*0004*/ 	.word	0x0000007c


	//----- nvinfo : EIATTR_KPARAM_INFO
	.align		4
.L_9:
        /*0008*/ 	.byte	0x04, 0x17
        /*000a*/ 	.short	(.L_11 - .L_10)
.L_10:
        /*000c*/ 	.word	0x00000000
        /*0010*/ 	.short	0x0003
        /*0012*/ 	.short	0x0018
        /*0014*/ 	.byte	0x00, 0xf0, 0x11, 0x00


	//----- nvinfo : EIATTR_KPARAM_INFO
	.align		4
.L_11:
        /*0018*/ 	.byte	0x04, 0x17
        /*001a*/ 	.short	(.L_13 - .L_12)
.L_12:
        /*001c*/ 	.word	0x00000000
        /*0020*/ 	.short	0x0002
        /*0022*/ 	.short	0x0010
        /*0024*/ 	.byte	0x00, 0xf4, 0x21, 0x00


	//----- nvinfo : EIATTR_KPARAM_INFO
	.align		4
.L_13:
        /*0028*/ 	.byte	0x04, 0x17
        /*002a*/ 	.short	(.L_15 - .L_14)
.L_14:
        /*002c*/ 	.word	0x00000000
        /*0030*/ 	.short	0x0001
        /*0032*/ 	.short	0x0008
        /*0034*/ 	.byte	0x00, 0xf4, 0x21, 0x00


	//----- nvinfo : EIATTR_KPARAM_INFO
	.align		4
.L_15:
        /*0038*/ 	.byte	0x04, 0x17
        /*003a*/ 	.short	(.L_17 - .L_16)
.L_16:
        /*003c*/ 	.word	0x00000000
        /*0040*/ 	.short	0x0000
        /*0042*/ 	.short	0x0000
        /*0044*/ 	.byte	0x00, 0xf4, 0x21, 0x00


	//----- nvinfo : EIATTR_SPARSE_MMA_MASK
	.align		4
.L_17:
        /*0048*/ 	.byte	0x03, 0x50
        /*004a*/ 	.short	0x0000


	//----- nvinfo : EIATTR_MAXREG_COUNT
	.align		4
        /*004c*/ 	.byte	0x03, 0x1b
        /*004e*/ 	.short	0x00ff


	//----- nvinfo : EIATTR_EXIT_INSTR_OFFSETS
	.align		4
        /*0050*/ 	.byte	0x04, 0x1c
        /*0052*/ 	.short	(.L_19 - .L_18)


	//   ....[0]....
.L_18:
        /*0054*/ 	.word	0x00000170


	//   ....[1]....
        /*0058*/ 	.word	0x00000190


	//----- nvinfo : EIATTR_REQNTID
	.align		4
.L_19:
        /*005c*/ 	.byte	0x04, 0x10
        /*005e*/ 	.short	(.L_21 - .L_20)
.L_20:
        /*0060*/ 	.word	0x00000080
        /*0064*/ 	.word	0x00000001
        /*0068*/ 	.word	0x00000001


	//----- nvinfo : EIATTR_CBANK_PARAM_SIZE
	.align		4
.L_21:
        /*006c*/ 	.byte	0x03, 0x19
        /*006e*/ 	.short	0x001c


	//----- nvinfo : EIATTR_PARAM_CBANK
	.align		4
        /*0070*/ 	.byte	0x04, 0x0a
        /*0072*/ 	.short	(.L_23 - .L_22)
	.align		4
.L_22:
        /*0074*/ 	.word	index@(.nv.constant0.triton_poi_fused__native_batch_norm_legit_no_training_add_mul_sigmoid_22)
        /*0078*/ 	.short	0x0210
        /*007a*/ 	.short	0x001c


	//----- nvinfo : EIATTR_SW_WAR
	.align		4
.L_23:
        /*007c*/ 	.byte	0x04, 0x36
        /*007e*/ 	.short	(.L_25 - .L_24)
.L_24:
        /*0080*/ 	.word	0x00000008
.L_25:


//--------------------- .nv.callgraph             --------------------------
	.section	.nv.callgraph,"",@"SHT_CUDA_CALLGRAPH"
	.align	4
	.sectionentsize	8
	.align		4
        /*0000*/ 	.word	0x00000000
	.align		4
        /*0004*/ 	.word	0xffffffff
	.align		4
        /*0008*/ 	.word	0x00000000
	.align		4
        /*000c*/ 	.word	0xfffffffe
	.align		4
        /*0010*/ 	.word	0x00000000
	.align		4
        /*0014*/ 	.word	0xfffffffd
	.align		4
        /*0018*/ 	.word	0x00000000
	.align		4
        /*001c*/ 	.word	0xfffffffc


//--------------------- .text.triton_poi_fused__native_batch_norm_legit_no_training_add_mul_sigmoid_22 --------------------------
	.section	.text.triton_poi_fused__native_batch_norm_legit_no_training_add_mul_sigmoid_22,"ax",@progbits
	.align	128
        .global         triton_poi_fused__native_batch_norm_legit_no_training_add_mul_sigmoid_22
        .type           triton_poi_fused__native_batch_norm_legit_no_training_add_mul_sigmoid_22,@function
        .size           triton_poi_fused__native_batch_norm_legit_no_training_add_mul_sigmoid_22,(.L_x_1 - triton_poi_fused__native_batch_norm_legit_no_training_add_mul_sigmoid_22)
        .other          triton_poi_fused__native_batch_norm_legit_no_training_add_mul_sigmoid_22,@"STO_CUDA_ENTRY STV_DEFAULT"
triton_poi_fused__native_batch_norm_legit_no_training_add_mul_sigmoid_22:
.text.triton_poi_fused__native_batch_norm_legit_no_training_add_mul_sigmoid_22:
[----:B------:R-:W0:Y:S02]  /*0000*/  LDC R1, c[0x0][0x28] ;  /* 0x00000a00ff017b82 */ /* 0x000e240000000800 */
[----:B------:R-:W1:Y:S01]  /*0010*/  S2R R0, SR_TID.X ;  /* 0x0000000000007919 */ /* 0x000e620000002100 */
[----:B------:R-:W2:Y:S01]  /*0020*/  LDC.64 R6, c[0x0][0x220] ;  /* 0x00008800ff067b82 */ /* 0x000ea20000000a00 */
[----:B------:R-:W-:Y:S01]  /*0030*/  ULDC.64 UR4, c[0x0][0x208] ;  /* 0x0000820000047ab9 */ /* 0x000fe20000000a00 */
[----:B------:R-:W3:Y:S06]  /*0040*/  S2R R9, SR_CTAID.X ;  /* 0x0000000000097919 */ /* 0x000eec0000002500 */
[----:B------:R-:W4:Y:S08]  /*0050*/  LDC.64 R2, c[0x0][0x210] ;  /* 0x00008400ff027b82 */ /* 0x000f300000000a00 */
[----:B------:R-:W5:Y:S01]  /*0060*/  LDC.64 R4, c[0x0][0x218] ;  /* 0x00008600ff047b82 */ /* 0x000f620000000a00 */
[----:B-1----:R-:W-:-:S02]  /*0070*/  LOP3.LUT R0, R0, 0x7f, RZ, 0xc0, !PT ;  /* 0x0000007f00007812 */ /* 0x002fc400078ec0ff */
[----:B---3--:R-:W-:-:S03]  /*0080*/  SHF.R.S32.HI R8, RZ, 0x18, R9 ;  /* 0x00000018ff087819 */ /* 0x008fc60000011409 */
[----:B------:R-:W-:Y:S01]  /*0090*/  IMAD R9, R9, 0x80, R0 ;  /* 0x0000008009097824 */ /* 0x000fe200078e0200 */
[----:B------:R-:W-:-:S03]  /*00a0*/  SGXT R0, R8, 0x1 ;  /* 0x000000010800781a */ /* 0x000fc60000000200 */
[C---:B--2---:R-:W-:Y:S01]  /*00b0*/  IMAD.WIDE R6, R9.reuse, 0x4, R6 ;  /* 0x0000000409067825 */ /* 0x044fe200078e0206 */
[C---:B------:R-:W-:Y:S02]  /*00c0*/  ISETP.GE.AND P0, PT, R9.reuse, 0xc00, PT ;  /* 0x00000c000900780c */ /* 0x040fe40003f06270 */
[----:B------:R-:W-:Y:S01]  /*00d0*/  LEA.HI R0, R0, R9, RZ, 0x4 ;  /* 0x0000000900007211 */ /* 0x000fe200078f20ff */
[----:B----4-:R-:W-:Y:S01]  /*00e0*/  IMAD.WIDE R2, R9, 0x4, R2 ;  /* 0x0000000409027825 */ /* 0x010fe200078e0202 */
[----:B------:R-:W-:Y:S02]  /*00f0*/  CS2R R8, SRZ ;  /* 0x0000000000087805 */ /* 0x000fe4000001ff00 */
[----:B------:R-:W-:Y:S01]  /*0100*/  SHF.R.S32.HI R11, RZ, 0x4, R0 ;  /* 0x00000004ff0b7819 */ /* 0x000fe20000011400 */
[----:B------:R-:W-:-:S04]  /*0110*/  IMAD.MOV.U32 R0, RZ, RZ, RZ ;  /* 0x000000ffff007224 */ /* 0x000fc800078e00ff */
[----:B-----5:R-:W-:Y:S02]  /*0120*/  IMAD.WIDE R4, R11, 0x4, R4 ;  /* 0x000000040b047825 */ /* 0x020fe400078e0204 */
[----:B------:R-:W2:Y:S04]  /*0130*/  @!P0 LDG.E R8, desc[UR4][R6.64] ;  /* 0x0000000406088981 */ /* 0x000ea8000c1e1900 */
[----:B------:R-:W2:Y:S04]  /*0140*/  @!P0 LDG.E R0, desc[UR4][R2.64] ;  /* 0x0000000402008981 */ /* 0x000ea8000c1e1900 */
[----:B------:R-:W2:Y:S02]  /*0150*/  @!P0 LDG.E.EL R9, desc[UR4][R4.64] ;  /* 0x0000000404098981 */ /* 0x000ea4000c2e1900 */
[----:B--2---:R-:W-:Y:S01]  /*0160*/  FFMA R9, R9, R0, R8 ;  /* 0x0000000009097223 */ /* 0x004fe20000000008 */
[----:B------:R-:W-:Y:S06]  /*0170*/  @P0 EXIT ;  /* 0x000000000000094d */ /* 0x000fec0003800000 */
[----:B------:R-:W-:Y:S01]  /*0180*/  STG.E desc[UR4][R2.64], R9 ;  /* 0x0000000902007986 */ /* 0x000fe2000c101904 */
[----:B------:R-:W-:Y:S05]  /*0190*/  EXIT ;  /* 0x000000000000794d */ /* 0x000fea0003800000 */
.L_x_0:
[----:B------:R-:W-:-:S00]  /*01a0*/  BRA `(.L_x_0) ;  /* 0xfffffffc00fc7947 */ /* 0x000fc0000383ffff */
[----:B------:R-:W-:-:S00]  /*01b0*/  NOP ;  /* 0x0000000000007918 */ /* 0x000fc00000000000 */
        /* <DEDUP_REMOVED lines=12> */
.L_x_1:


//--------------------- .nv.constant0.triton_poi_fused__native_batch_norm_legit_no_training_add_mul_sigmoid_22 --------------------------
	.section	.nv.constant0.triton_poi_fused__native_batch_norm_legit_no_training_add_mul_sigmoid_22,"a",@progbits
	.sectionflags	@""
	.align	4
.nv.constant0.triton_poi_fused__native_batch_norm_legit_no_training_add_mul_sigmoid_22:
	.zero		556
